//
// Generated by NVIDIA NVVM Compiler
//
// Compiler Build ID: CL-36424714
// Cuda compilation tools, release 13.0, V13.0.88
// Based on NVVM 20.0.0
//

.version 9.0
.target sm_100
.address_size 64

	// .globl	_Z13sum_on_deviceIfEvPT_S1_S1_ll

.visible .entry _Z13sum_on_deviceIfEvPT_S1_S1_ll(
	.param .u64 .ptr .align 1 _Z13sum_on_deviceIfEvPT_S1_S1_ll_param_0,
	.param .u64 .ptr .align 1 _Z13sum_on_deviceIfEvPT_S1_S1_ll_param_1,
	.param .u64 .ptr .align 1 _Z13sum_on_deviceIfEvPT_S1_S1_ll_param_2,
	.param .u64 _Z13sum_on_deviceIfEvPT_S1_S1_ll_param_3,
	.param .u64 _Z13sum_on_deviceIfEvPT_S1_S1_ll_param_4
)
{
	.reg .pred 	%p<2>;
	.reg .b32 	%r<5>;
	.reg .b32 	%f<4>;
	.reg .b64 	%rd<15>;

	ld.param.u64 	%rd2, [_Z13sum_on_deviceIfEvPT_S1_S1_ll_param_0];
	ld.param.u64 	%rd3, [_Z13sum_on_deviceIfEvPT_S1_S1_ll_param_1];
	ld.param.u64 	%rd4, [_Z13sum_on_deviceIfEvPT_S1_S1_ll_param_2];
	ld.param.u64 	%rd6, [_Z13sum_on_deviceIfEvPT_S1_S1_ll_param_3];
	ld.param.u64 	%rd5, [_Z13sum_on_deviceIfEvPT_S1_S1_ll_param_4];
	mov.u32 	%r1, %tid.x;
	mov.u32 	%r2, %ctaid.x;
	mov.u32 	%r3, %ntid.x;
	mad.lo.s32 	%r4, %r2, %r3, %r1;
	cvt.s64.s32 	%rd1, %r4;
	setp.le.s64 	%p1, %rd6, %rd1;
	@%p1 bra 	$L__BB0_2;
	cvta.to.global.u64 	%rd7, %rd2;
	cvta.to.global.u64 	%rd8, %rd3;
	cvta.to.global.u64 	%rd9, %rd4;
	add.s64 	%rd10, %rd5, %rd1;
	shl.b64 	%rd11, %rd10, 2;
	add.s64 	%rd12, %rd7, %rd11;
	ld.global.f32 	%f1, [%rd12];
	add.s64 	%rd13, %rd8, %rd11;
	ld.global.f32 	%f2, [%rd13];
	add.f32 	%f3, %f1, %f2;
	add.s64 	%rd14, %rd9, %rd11;
	st.global.f32 	[%rd14], %f3;
$L__BB0_2:
	ret;

}


// ===== COMPILED SASS (sm_100) =====

	.target	sm_100

	.elftype	@"ET_EXEC"


//--------------------- .note.nv.tkinfo           --------------------------
	.section	.note.nv.tkinfo,"",@"SHT_NOTE"
	.sectionflags	@"SHF_NOTE_NV_TKINFO"
	.tkinfo
        /*0018*/ 	.word	0x00000002
        /*0030*/ 	.string	""
        /*0030*/ 	.string	"ptxas"
        /*0030*/ 	.string	"Cuda compilation tools, release 13.0, V13.0.88"
        /*0030*/ 	.string	"Build cuda_13.0.r13.0/compiler.36424714_0"
        /*0030*/ 	.string	"-arch sm_100 -m 64 "



//--------------------- .note.nv.cuinfo           --------------------------
	.section	.note.nv.cuinfo,"",@"SHT_NOTE"
	.sectionflags	@"SHF_NOTE_NV_CUINFO"
        /*0018*/ 	.short	0x0002
        /*001a*/ 	.short	0x0064
        /*001c*/ 	.short	0x0082
	.zero		2


//--------------------- .nv.info                  --------------------------
	.section	.nv.info,"",@"SHT_CUDA_INFO"
	.align	4


	//----- nvinfo : EIATTR_REGCOUNT
	.align		4
        /*0000*/ 	.byte	0x04, 0x2f
        /*0002*/ 	.short	(.L_1 - .L_0)
	.align		4
.L_0:
        /*0004*/ 	.word	index@(_Z13sum_on_deviceIfEvPT_S1_S1_ll)
        /*0008*/ 	.word	0x0000000c


	//----- nvinfo : EIATTR_FRAME_SIZE
	.align		4
.L_1:
        /*000c*/ 	.byte	0x04, 0x11
        /*000e*/ 	.short	(.L_3 - .L_2)
	.align		4
.L_2:
        /*0010*/ 	.word	index@(_Z13sum_on_deviceIfEvPT_S1_S1_ll)
        /*0014*/ 	.word	0x00000000


	//----- nvinfo : EIATTR_MIN_STACK_SIZE
	.align		4
.L_3:
        /*0018*/ 	.byte	0x04, 0x12
        /*001a*/ 	.short	(.L_5 - .L_4)
	.align		4
.L_4:
        /*001c*/ 	.word	index@(_Z13sum_on_deviceIfEvPT_S1_S1_ll)
        /*0020*/ 	.word	0x00000000
.L_5:


//--------------------- .nv.compat                --------------------------
	.section	.nv.compat,"",@"SHT_CUDA_COMPAT_INFO"
	.align	4
        /*0000*/ 	.byte	0x02, 0x09, 0x00, 0x00, 0x02, 0x02, 0x01, 0x00, 0x02, 0x05, 0x05, 0x00, 0x03, 0x07, 0x01, 0x01
        /*0010*/ 	.byte	0x02, 0x03, 0x00, 0x00, 0x02, 0x06, 0x01, 0x00, 0x04, 0x0b, 0x08, 0x00, 0x09, 0x00, 0x00, 0x00
        /*0020*/ 	.byte	0x00, 0x00, 0x00, 0x00


//--------------------- .nv.info._Z13sum_on_deviceIfEvPT_S1_S1_ll --------------------------
	.section	.nv.info._Z13sum_on_deviceIfEvPT_S1_S1_ll,"",@"SHT_CUDA_INFO"
	.sectionflags	@""
	.align	4


	//----- nvinfo : EIATTR_CUDA_API_VERSION
	.align		4
        /*0000*/ 	.byte	0x04, 0x37
        /*0002*/ 	.short	(.L_7 - .L_6)
.L_6:
        /*0004*/ 	.word	0x00000082


	//----- nvinfo : EIATTR_KPARAM_INFO
	.align		4
.L_7:
        /*0008*/ 	.byte	0x04, 0x17
        /*000a*/ 	.short	(.L_9 - .L_8)
.L_8:
        /*000c*/ 	.word	0x00000000
        /*0010*/ 	.short	0x0004
        /*0012*/ 	.short	0x0020
        /*0014*/ 	.byte	0x00, 0xf0, 0x21, 0x00


	//----- nvinfo : EIATTR_KPARAM_INFO
	.align		4
.L_9:
        /*0018*/ 	.byte	0x04, 0x17
        /*001a*/ 	.short	(.L_11 - .L_10)
.L_10:
        /*001c*/ 	.word	0x00000000
        /*0020*/ 	.short	0x0003
        /*0022*/ 	.short	0x0018
        /*0024*/ 	.byte	0x00, 0xf0, 0x21, 0x00


	//----- nvinfo : EIATTR_KPARAM_INFO
	.align		4
.L_11:
        /*0028*/ 	.byte	0x04, 0x17
        /*002a*/ 	.short	(.L_13 - .L_12)
.L_12:
        /*002c*/ 	.word	0x00000000
        /*0030*/ 	.short	0x0002
        /*0032*/ 	.short	0x0010
        /*0034*/ 	.byte	0x00, 0xf5, 0x21, 0x00


	//----- nvinfo : EIATTR_KPARAM_INFO
	.align		4
.L_13:
        /*0038*/ 	.byte	0x04, 0x17
        /*003a*/ 	.short	(.L_15 - .L_14)
.L_14:
        /*003c*/ 	.word	0x00000000
        /*0040*/ 	.short	0x0001
        /*0042*/ 	.short	0x0008
        /*0044*/ 	.byte	0x00, 0xf5, 0x21, 0x00


	//----- nvinfo : EIATTR_KPARAM_INFO
	.align		4
.L_15:
        /*0048*/ 	.byte	0x04, 0x17
        /*004a*/ 	.short	(.L_17 - .L_16)
.L_16:
        /*004c*/ 	.word	0x00000000
        /*0050*/ 	.short	0x0000
        /*0052*/ 	.short	0x0000
        /*0054*/ 	.byte	0x00, 0xf5, 0x21, 0x00


	//----- nvinfo : EIATTR_SPARSE_MMA_MASK
	.align		4
.L_17:
        /*0058*/ 	.byte	0x03, 0x50
        /*005a*/ 	.short	0x0000


	//----- nvinfo : EIATTR_MAXREG_COUNT
	.align		4
        /*005c*/ 	.byte	0x03, 0x1b
        /*005e*/ 	.short	0x00ff


	//----- nvinfo : EIATTR_MERCURY_ISA_VERSION
	.align		4
        /*0060*/ 	.byte	0x03, 0x5f
        /*0062*/ 	.short	0x0101


	//----- nvinfo : EIATTR_VRC_CTA_INIT_COUNT
	.align		4
        /*0064*/ 	.byte	0x02, 0x4a
	.zero		1
	.zero		1


	//----- nvinfo : EIATTR_EXIT_INSTR_OFFSETS
	.align		4
        /*0068*/ 	.byte	0x04, 0x1c
        /*006a*/ 	.short	(.L_19 - .L_18)


	//   ....[0]....
.L_18:
        /*006c*/ 	.word	0x00000090


	//   ....[1]....
        /*0070*/ 	.word	0x000001c0


	//----- nvinfo : EIATTR_CBANK_PARAM_SIZE
	.align		4
.L_19:
        /*0074*/ 	.byte	0x03, 0x19
        /*0076*/ 	.short	0x0028


	//----- nvinfo : EIATTR_PARAM_CBANK
	.align		4
        /*0078*/ 	.byte	0x04, 0x0a
        /*007a*/ 	.short	(.L_21 - .L_20)
	.align		4
.L_20:
        /*007c*/ 	.word	index@(.nv.constant0._Z13sum_on_deviceIfEvPT_S1_S1_ll)
        /*0080*/ 	.short	0x0380
        /*0082*/ 	.short	0x0028


	//----- nvinfo : EIATTR_SW_WAR
	.align		4
.L_21:
        /*0084*/ 	.byte	0x04, 0x36
        /*0086*/ 	.short	(.L_23 - .L_22)
.L_22:
        /*0088*/ 	.word	0x00000008
.L_23:


//--------------------- .nv.callgraph             --------------------------
	.section	.nv.callgraph,"",@"SHT_CUDA_CALLGRAPH"
	.align	4
	.sectionentsize	8
	.align		4
        /*0000*/ 	.word	0x00000000
	.align		4
        /*0004*/ 	.word	0xffffffff
	.align		4
        /*0008*/ 	.word	0x00000000
	.align		4
        /*000c*/ 	.word	0xfffffffe
	.align		4
        /*0010*/ 	.word	0x00000000
	.align		4
        /*0014*/ 	.word	0xfffffffd
	.align		4
        /*0018*/ 	.word	0x00000000
	.align		4
        /*001c*/ 	.word	0xfffffffc


//--------------------- .text._Z13sum_on_deviceIfEvPT_S1_S1_ll --------------------------
	.section	.text._Z13sum_on_deviceIfEvPT_S1_S1_ll,"ax",@progbits
	.align	128
        .global         _Z13sum_on_deviceIfEvPT_S1_S1_ll
        .type           _Z13sum_on_deviceIfEvPT_S1_S1_ll,@function
        .size           _Z13sum_on_deviceIfEvPT_S1_S1_ll,(.L_x_1 - _Z13sum_on_deviceIfEvPT_S1_S1_ll)
        .other          _Z13sum_on_deviceIfEvPT_S1_S1_ll,@"STO_CUDA_ENTRY STV_DEFAULT"
_Z13sum_on_deviceIfEvPT_S1_S1_ll:
.text._Z13sum_on_deviceIfEvPT_S1_S1_ll:
[----:B------:R-:W-:Y:S01]  /*0000*/  LDC R1, c[0x0][0x37c] ;  /* 0x0000df00ff017b82 */ /* 0x000fe20000000800 */
[----:B------:R-:W0:Y:S07]  /*0010*/  S2R R0, SR_TID.X ;  /* 0x0000000000007919 */ /* 0x000e2e0000002100 */
[----:B------:R-:W0:Y:S01]  /*0020*/  S2UR UR4, SR_CTAID.X ;  /* 0x00000000000479c3 */ /* 0x000e220000002500 */
[----:B------:R-:W1:Y:S07]  /*0030*/  LDCU.64 UR6, c[0x0][0x398] ;  /* 0x00007300ff0677ac */ /* 0x000e6e0008000a00 */
[----:B------:R-:W0:Y:S02]  /*0040*/  LDC R3, c[0x0][0x360] ;  /* 0x0000d800ff037b82 */ /* 0x000e240000000800 */
[----:B0-----:R-:W-:-:S05]  /*0050*/  IMAD R0, R3, UR4, R0 ;  /* 0x0000000403007c24 */ /* 0x001fca000f8e0200 */
[----:B-1----:R-:W-:Y:S02]  /*0060*/  ISETP.GE.U32.AND P0, PT, R0, UR6, PT ;  /* 0x0000000600007c0c */ /* 0x002fe4000bf06070 */
[----:B------:R-:W-:-:S04]  /*0070*/  SHF.R.S32.HI R2, RZ, 0x1f, R0 ;  /* 0x0000001fff027819 */ /* 0x000fc80000011400 */
[----:B------:R-:W-:-:S13]  /*0080*/  ISETP.GE.AND.EX P0, PT, R2, UR7, PT, P0 ;  /* 0x0000000702007c0c */ /* 0x000fda000bf06300 */
[----:B------:R-:W-:Y:S05]  /*0090*/  @P0 EXIT ;  /* 0x000000000000094d */ /* 0x000fea0003800000 */
[----:B------:R-:W0:Y:S01]  /*00a0*/  LDCU.64 UR6, c[0x0][0x3a0] ;  /* 0x00007400ff0677ac */ /* 0x000e220008000a00 */
[----:B------:R-:W1:Y:S01]  /*00b0*/  LDCU.128 UR8, c[0x0][0x380] ;  /* 0x00007000ff0877ac */ /* 0x000e620008000c00 */
[----:B------:R-:W2:Y:S01]  /*00c0*/  LDCU.64 UR4, c[0x0][0x358] ;  /* 0x00006b00ff0477ac */ /* 0x000ea20008000a00 */
[----:B0-----:R-:W-:-:S04]  /*00d0*/  IADD3 R0, P0, PT, R0, UR6, RZ ;  /* 0x0000000600007c10 */ /* 0x001fc8000ff1e0ff */
[----:B------:R-:W-:Y:S01]  /*00e0*/  IADD3.X R3, PT, PT, R2, UR7, RZ, P0, !PT ;  /* 0x0000000702037c10 */ /* 0x000fe200087fe4ff */
[C---:B------:R-:W-:Y:S01]  /*00f0*/  IMAD.SHL.U32 R6, R0.reuse, 0x4, RZ ;  /* 0x0000000400067824 */ /* 0x040fe200078e00ff */
[----:B------:R-:W0:Y:S02]  /*0100*/  LDCU.64 UR6, c[0x0][0x390] ;  /* 0x00007200ff0677ac */ /* 0x000e240008000a00 */
[----:B------:R-:W-:Y:S02]  /*0110*/  SHF.L.U64.HI R0, R0, 0x2, R3 ;  /* 0x0000000200007819 */ /* 0x000fe40000010203 */
[C---:B-1----:R-:W-:Y:S02]  /*0120*/  IADD3 R4, P1, PT, R6.reuse, UR10, RZ ;  /* 0x0000000a06047c10 */ /* 0x042fe4000ff3e0ff */
[----:B------:R-:W-:Y:S02]  /*0130*/  IADD3 R2, P0, PT, R6, UR8, RZ ;  /* 0x0000000806027c10 */ /* 0x000fe4000ff1e0ff */
[----:B------:R-:W-:-:S02]  /*0140*/  IADD3.X R5, PT, PT, R0, UR11, RZ, P1, !PT ;  /* 0x0000000b00057c10 */ /* 0x000fc40008ffe4ff */
[----:B------:R-:W-:-:S04]  /*0150*/  IADD3.X R3, PT, PT, R0, UR9, RZ, P0, !PT ;  /* 0x0000000900037c10 */ /* 0x000fc800087fe4ff */
[----:B--2---:R-:W2:Y:S04]  /*0160*/  LDG.E R5, desc[UR4][R4.64] ;  /* 0x0000000404057981 */ /* 0x004ea8000c1e1900 */
[----:B------:R-:W2:Y:S01]  /*0170*/  LDG.E R2, desc[UR4][R2.64] ;  /* 0x0000000402027981 */ /* 0x000ea2000c1e1900 */
[----:B0-----:R-:W-:-:S04]  /*0180*/  IADD3 R6, P0, PT, R6, UR6, RZ ;  /* 0x0000000606067c10 */ /* 0x001fc8000ff1e0ff */
[----:B------:R-:W-:Y:S01]  /*0190*/  IADD3.X R7, PT, PT, R0, UR7, RZ, P0, !PT ;  /* 0x0000000700077c10 */ /* 0x000fe200087fe4ff */
[----:B--2---:R-:W-:-:S05]  /*01a0*/  FADD R9, R2, R5 ;  /* 0x0000000502097221 */ /* 0x004fca0000000000 */
[----:B------:R-:W-:Y:S01]  /*01b0*/  STG.E desc[UR4][R6.64], R9 ;  /* 0x0000000906007986 */ /* 0x000fe2000c101904 */
[----:B------:R-:W-:Y:S05]  /*01c0*/  EXIT ;  /* 0x000000000000794d */ /* 0x000fea0003800000 */
.L_x_0:
[----:B------:R-:W-:-:S00]  /*01d0*/  BRA `(.L_x_0) ;  /* 0xfffffffc00fc7947 */ /* 0x000fc0000383ffff */
[----:B------:R-:W-:-:S00]  /*01e0*/  NOP ;  /* 0x0000000000007918 */ /* 0x000fc00000000000 */
        /* <DEDUP_REMOVED lines=9> */
.L_x_1:


//--------------------- .nv.shared.reserved.0     --------------------------
	.section	.nv.shared.reserved.0,"aw",@nobits
	.weak		__nv_reservedSMEM_offset_0_alias
	.size		__nv_reservedSMEM_offset_0_alias, 0, 64
	.other		__nv_reservedSMEM_offset_0_alias,@"STO_CUDA_RESERVED_SHARED STV_DEFAULT"
__nv_reservedSMEM_offset_0_alias:
	.zero		0
	.zero		64


//--------------------- .nv.constant0._Z13sum_on_deviceIfEvPT_S1_S1_ll --------------------------
	.section	.nv.constant0._Z13sum_on_deviceIfEvPT_S1_S1_ll,"a",@progbits
	.sectionflags	@""
	.align	4
.nv.constant0._Z13sum_on_deviceIfEvPT_S1_S1_ll:
	.zero		936


//--------------------- SYMBOLS --------------------------

	.type		.nv.reservedSmem.offset0,@object
	.size		.nv.reservedSmem.offset0,0x4
